//
// Generated by NVIDIA NVVM Compiler
//
// Compiler Build ID: CL-36424714
// Cuda compilation tools, release 13.0, V13.0.88
// Based on NVVM 20.0.0
//

.version 9.0
.target sm_100
.address_size 64

	// .globl	_Z12julia_kernelPhiiffff

.visible .entry _Z12julia_kernelPhiiffff(
	.param .u64 .ptr .align 1 _Z12julia_kernelPhiiffff_param_0,
	.param .u32 _Z12julia_kernelPhiiffff_param_1,
	.param .u32 _Z12julia_kernelPhiiffff_param_2,
	.param .f32 _Z12julia_kernelPhiiffff_param_3,
	.param .f32 _Z12julia_kernelPhiiffff_param_4,
	.param .f32 _Z12julia_kernelPhiiffff_param_5,
	.param .f32 _Z12julia_kernelPhiiffff_param_6
)
{
	.reg .pred 	%p<24>;
	.reg .b16 	%rs<3>;
	.reg .b32 	%r<25>;
	.reg .b32 	%f<86>;
	.reg .b64 	%rd<5>;

	ld.param.u64 	%rd1, [_Z12julia_kernelPhiiffff_param_0];
	ld.param.u32 	%r5, [_Z12julia_kernelPhiiffff_param_1];
	ld.param.u32 	%r7, [_Z12julia_kernelPhiiffff_param_2];
	ld.param.f32 	%f35, [_Z12julia_kernelPhiiffff_param_3];
	ld.param.f32 	%f36, [_Z12julia_kernelPhiiffff_param_4];
	ld.param.f32 	%f37, [_Z12julia_kernelPhiiffff_param_5];
	ld.param.f32 	%f38, [_Z12julia_kernelPhiiffff_param_6];
	mov.u32 	%r8, %ctaid.x;
	mov.u32 	%r9, %ntid.x;
	mov.u32 	%r10, %tid.x;
	mad.lo.s32 	%r1, %r8, %r9, %r10;
	mov.u32 	%r11, %ctaid.y;
	mov.u32 	%r12, %ntid.y;
	mov.u32 	%r13, %tid.y;
	mad.lo.s32 	%r14, %r11, %r12, %r13;
	setp.ge.s32 	%p2, %r1, %r5;
	setp.ge.s32 	%p3, %r14, %r7;
	or.pred  	%p4, %p2, %p3;
	@%p4 bra 	$L__BB0_12;
	not.b32 	%r16, %r1;
	add.s32 	%r17, %r5, %r16;
	cvt.rn.f32.s32 	%f39, %r17;
	cvt.rn.f32.s32 	%f40, %r1;
	mul.f32 	%f41, %f36, %f40;
	fma.rn.f32 	%f42, %f35, %f39, %f41;
	add.s32 	%r18, %r5, -1;
	cvt.rn.f32.s32 	%f43, %r18;
	div.rn.f32 	%f85, %f42, %f43;
	not.b32 	%r19, %r14;
	add.s32 	%r20, %r7, %r19;
	cvt.rn.f32.s32 	%f44, %r20;
	cvt.rn.f32.u32 	%f45, %r14;
	mul.f32 	%f46, %f38, %f45;
	fma.rn.f32 	%f47, %f37, %f44, %f46;
	add.s32 	%r21, %r7, -1;
	cvt.rn.f32.u32 	%f48, %r21;
	div.rn.f32 	%f84, %f47, %f48;
	mov.b32 	%r24, 0;
$L__BB0_2:
	mul.f32 	%f49, %f85, %f85;
	mul.f32 	%f50, %f84, %f84;
	sub.f32 	%f51, %f49, %f50;
	add.f32 	%f5, %f51, 0fBF4CCCCD;
	mul.f32 	%f52, %f85, %f84;
	fma.rn.f32 	%f53, %f85, %f84, %f52;
	add.f32 	%f6, %f53, 0f3E1FBE77;
	mul.f32 	%f7, %f5, %f5;
	mul.f32 	%f8, %f6, %f6;
	add.f32 	%f54, %f7, %f8;
	setp.gt.f32 	%p6, %f54, 0f447A0000;
	mov.pred 	%p23, -1;
	@%p6 bra 	$L__BB0_11;
	sub.f32 	%f55, %f7, %f8;
	add.f32 	%f9, %f55, 0fBF4CCCCD;
	mul.f32 	%f56, %f5, %f6;
	fma.rn.f32 	%f57, %f5, %f6, %f56;
	add.f32 	%f10, %f57, 0f3E1FBE77;
	mul.f32 	%f11, %f9, %f9;
	mul.f32 	%f12, %f10, %f10;
	add.f32 	%f58, %f11, %f12;
	setp.gt.f32 	%p8, %f58, 0f447A0000;
	@%p8 bra 	$L__BB0_11;
	sub.f32 	%f59, %f11, %f12;
	add.f32 	%f13, %f59, 0fBF4CCCCD;
	mul.f32 	%f60, %f9, %f10;
	fma.rn.f32 	%f61, %f9, %f10, %f60;
	add.f32 	%f14, %f61, 0f3E1FBE77;
	mul.f32 	%f15, %f13, %f13;
	mul.f32 	%f16, %f14, %f14;
	add.f32 	%f62, %f15, %f16;
	setp.gt.f32 	%p10, %f62, 0f447A0000;
	@%p10 bra 	$L__BB0_11;
	sub.f32 	%f63, %f15, %f16;
	add.f32 	%f17, %f63, 0fBF4CCCCD;
	mul.f32 	%f64, %f13, %f14;
	fma.rn.f32 	%f65, %f13, %f14, %f64;
	add.f32 	%f18, %f65, 0f3E1FBE77;
	mul.f32 	%f19, %f17, %f17;
	mul.f32 	%f20, %f18, %f18;
	add.f32 	%f66, %f19, %f20;
	setp.gt.f32 	%p12, %f66, 0f447A0000;
	@%p12 bra 	$L__BB0_11;
	sub.f32 	%f67, %f19, %f20;
	add.f32 	%f21, %f67, 0fBF4CCCCD;
	mul.f32 	%f68, %f17, %f18;
	fma.rn.f32 	%f69, %f17, %f18, %f68;
	add.f32 	%f22, %f69, 0f3E1FBE77;
	mul.f32 	%f23, %f21, %f21;
	mul.f32 	%f24, %f22, %f22;
	add.f32 	%f70, %f23, %f24;
	setp.gt.f32 	%p14, %f70, 0f447A0000;
	@%p14 bra 	$L__BB0_11;
	sub.f32 	%f71, %f23, %f24;
	add.f32 	%f25, %f71, 0fBF4CCCCD;
	mul.f32 	%f72, %f21, %f22;
	fma.rn.f32 	%f73, %f21, %f22, %f72;
	add.f32 	%f26, %f73, 0f3E1FBE77;
	mul.f32 	%f27, %f25, %f25;
	mul.f32 	%f28, %f26, %f26;
	add.f32 	%f74, %f27, %f28;
	setp.gt.f32 	%p16, %f74, 0f447A0000;
	@%p16 bra 	$L__BB0_11;
	sub.f32 	%f75, %f27, %f28;
	add.f32 	%f29, %f75, 0fBF4CCCCD;
	mul.f32 	%f76, %f25, %f26;
	fma.rn.f32 	%f77, %f25, %f26, %f76;
	add.f32 	%f30, %f77, 0f3E1FBE77;
	mul.f32 	%f31, %f29, %f29;
	mul.f32 	%f32, %f30, %f30;
	add.f32 	%f78, %f31, %f32;
	setp.gt.f32 	%p18, %f78, 0f447A0000;
	@%p18 bra 	$L__BB0_11;
	sub.f32 	%f79, %f31, %f32;
	add.f32 	%f85, %f79, 0fBF4CCCCD;
	mul.f32 	%f80, %f29, %f30;
	fma.rn.f32 	%f81, %f29, %f30, %f80;
	add.f32 	%f84, %f81, 0f3E1FBE77;
	mul.f32 	%f82, %f84, %f84;
	fma.rn.f32 	%f83, %f85, %f85, %f82;
	setp.gt.f32 	%p20, %f83, 0f447A0000;
	@%p20 bra 	$L__BB0_11;
	add.s32 	%r24, %r24, 8;
	setp.ne.s32 	%p22, %r24, 200;
	mov.pred 	%p23, 0;
	@%p22 bra 	$L__BB0_2;
$L__BB0_11:
	mad.lo.s32 	%r22, %r5, %r14, %r1;
	mul.lo.s32 	%r23, %r22, 3;
	selp.s16 	%rs1, -1, 0, %p23;
	cvt.s64.s32 	%rd2, %r23;
	cvta.to.global.u64 	%rd3, %rd1;
	add.s64 	%rd4, %rd3, %rd2;
	st.global.u8 	[%rd4], %rs1;
	st.global.u8 	[%rd4+1], %rs1;
	mov.b16 	%rs2, 255;
	st.global.u8 	[%rd4+2], %rs2;
$L__BB0_12:
	ret;

}


// ===== COMPILED SASS (sm_100) =====

	.target	sm_100

	.elftype	@"ET_EXEC"


//--------------------- .note.nv.tkinfo           --------------------------
	.section	.note.nv.tkinfo,"",@"SHT_NOTE"
	.sectionflags	@"SHF_NOTE_NV_TKINFO"
	.tkinfo
        /*0018*/ 	.word	0x00000002
        /*0030*/ 	.string	""
        /*0030*/ 	.string	"ptxas"
        /*0030*/ 	.string	"Cuda compilation tools, release 13.0, V13.0.88"
        /*0030*/ 	.string	"Build cuda_13.0.r13.0/compiler.36424714_0"
        /*0030*/ 	.string	"-arch sm_100 -m 64 "



//--------------------- .note.nv.cuinfo           --------------------------
	.section	.note.nv.cuinfo,"",@"SHT_NOTE"
	.sectionflags	@"SHF_NOTE_NV_CUINFO"
        /*0018*/ 	.short	0x0002
        /*001a*/ 	.short	0x0064
        /*001c*/ 	.short	0x0082
	.zero		2


//--------------------- .nv.info                  --------------------------
	.section	.nv.info,"",@"SHT_CUDA_INFO"
	.align	4


	//----- nvinfo : EIATTR_REGCOUNT
	.align		4
        /*0000*/ 	.byte	0x04, 0x2f
        /*0002*/ 	.short	(.L_1 - .L_0)
	.align		4
.L_0:
        /*0004*/ 	.word	index@(_Z12julia_kernelPhiiffff)
        /*0008*/ 	.word	0x00000011


	//----- nvinfo : EIATTR_FRAME_SIZE
	.align		4
.L_1:
        /*000c*/ 	.byte	0x04, 0x11
        /*000e*/ 	.short	(.L_3 - .L_2)
	.align		4
.L_2:
        /*0010*/ 	.word	index@($__internal_0_$__cuda_sm3x_div_rn_noftz_f32_slowpath)
        /*0014*/ 	.word	0x00000000


	//----- nvinfo : EIATTR_FRAME_SIZE
	.align		4
.L_3:
        /*0018*/ 	.byte	0x04, 0x11
        /*001a*/ 	.short	(.L_5 - .L_4)
	.align		4
.L_4:
        /*001c*/ 	.word	index@(_Z12julia_kernelPhiiffff)
        /*0020*/ 	.word	0x00000000


	//----- nvinfo : EIATTR_MIN_STACK_SIZE
	.align		4
.L_5:
        /*0024*/ 	.byte	0x04, 0x12
        /*0026*/ 	.short	(.L_7 - .L_6)
	.align		4
.L_6:
        /*0028*/ 	.word	index@(_Z12julia_kernelPhiiffff)
        /*002c*/ 	.word	0x00000000
.L_7:


//--------------------- .nv.compat                --------------------------
	.section	.nv.compat,"",@"SHT_CUDA_COMPAT_INFO"
	.align	4
        /*0000*/ 	.byte	0x02, 0x09, 0x00, 0x00, 0x02, 0x02, 0x01, 0x00, 0x02, 0x05, 0x05, 0x00, 0x03, 0x07, 0x01, 0x01
        /*0010*/ 	.byte	0x02, 0x03, 0x00, 0x00, 0x02, 0x06, 0x01, 0x00, 0x04, 0x0b, 0x08, 0x00, 0x01, 0x00, 0x00, 0x00
        /*0020*/ 	.byte	0x00, 0x00, 0x00, 0x00


//--------------------- .nv.info._Z12julia_kernelPhiiffff --------------------------
	.section	.nv.info._Z12julia_kernelPhiiffff,"",@"SHT_CUDA_INFO"
	.sectionflags	@""
	.align	4


	//----- nvinfo : EIATTR_CUDA_API_VERSION
	.align		4
        /*0000*/ 	.byte	0x04, 0x37
        /*0002*/ 	.short	(.L_9 - .L_8)
.L_8:
        /*0004*/ 	.word	0x00000082


	//----- nvinfo : EIATTR_KPARAM_INFO
	.align		4
.L_9:
        /*0008*/ 	.byte	0x04, 0x17
        /*000a*/ 	.short	(.L_11 - .L_10)
.L_10:
        /*000c*/ 	.word	0x00000000
        /*0010*/ 	.short	0x0006
        /*0012*/ 	.short	0x001c
        /*0014*/ 	.byte	0x00, 0xf0, 0x11, 0x00


	//----- nvinfo : EIATTR_KPARAM_INFO
	.align		4
.L_11:
        /*0018*/ 	.byte	0x04, 0x17
        /*001a*/ 	.short	(.L_13 - .L_12)
.L_12:
        /*001c*/ 	.word	0x00000000
        /*0020*/ 	.short	0x0005
        /*0022*/ 	.short	0x0018
        /*0024*/ 	.byte	0x00, 0xf0, 0x11, 0x00


	//----- nvinfo : EIATTR_KPARAM_INFO
	.align		4
.L_13:
        /*0028*/ 	.byte	0x04, 0x17
        /*002a*/ 	.short	(.L_15 - .L_14)
.L_14:
        /*002c*/ 	.word	0x00000000
        /*0030*/ 	.short	0x0004
        /*0032*/ 	.short	0x0014
        /*0034*/ 	.byte	0x00, 0xf0, 0x11, 0x00


	//----- nvinfo : EIATTR_KPARAM_INFO
	.align		4
.L_15:
        /*0038*/ 	.byte	0x04, 0x17
        /*003a*/ 	.short	(.L_17 - .L_16)
.L_16:
        /*003c*/ 	.word	0x00000000
        /*0040*/ 	.short	0x0003
        /*0042*/ 	.short	0x0010
        /*0044*/ 	.byte	0x00, 0xf0, 0x11, 0x00


	//----- nvinfo : EIATTR_KPARAM_INFO
	.align		4
.L_17:
        /*0048*/ 	.byte	0x04, 0x17
        /*004a*/ 	.short	(.L_19 - .L_18)
.L_18:
        /*004c*/ 	.word	0x00000000
        /*0050*/ 	.short	0x0002
        /*0052*/ 	.short	0x000c
        /*0054*/ 	.byte	0x00, 0xf0, 0x11, 0x00


	//----- nvinfo : EIATTR_KPARAM_INFO
	.align		4
.L_19:
        /*0058*/ 	.byte	0x04, 0x17
        /*005a*/ 	.short	(.L_21 - .L_20)
.L_20:
        /*005c*/ 	.word	0x00000000
        /*0060*/ 	.short	0x0001
        /*0062*/ 	.short	0x0008
        /*0064*/ 	.byte	0x00, 0xf0, 0x11, 0x00


	//----- nvinfo : EIATTR_KPARAM_INFO
	.align		4
.L_21:
        /*0068*/ 	.byte	0x04, 0x17
        /*006a*/ 	.short	(.L_23 - .L_22)
.L_22:
        /*006c*/ 	.word	0x00000000
        /*0070*/ 	.short	0x0000
        /*0072*/ 	.short	0x0000
        /*0074*/ 	.byte	0x00, 0xf5, 0x21, 0x00


	//----- nvinfo : EIATTR_SPARSE_MMA_MASK
	.align		4
.L_23:
        /*0078*/ 	.byte	0x03, 0x50
        /*007a*/ 	.short	0x0000


	//----- nvinfo : EIATTR_MAXREG_COUNT
	.align		4
        /*007c*/ 	.byte	0x03, 0x1b
        /*007e*/ 	.short	0x00ff


	//----- nvinfo : EIATTR_MERCURY_ISA_VERSION
	.align		4
        /*0080*/ 	.byte	0x03, 0x5f
        /*0082*/ 	.short	0x0101


	//----- nvinfo : EIATTR_VRC_CTA_INIT_COUNT
	.align		4
        /*0084*/ 	.byte	0x02, 0x4a
	.zero		1
	.zero		1


	//----- nvinfo : EIATTR_EXIT_INSTR_OFFSETS
	.align		4
        /*0088*/ 	.byte	0x04, 0x1c
        /*008a*/ 	.short	(.L_25 - .L_24)


	//   ....[0]....
.L_24:
        /*008c*/ 	.word	0x000000c0


	//   ....[1]....
        /*0090*/ 	.word	0x00000a10


	//----- nvinfo : EIATTR_CRS_STACK_SIZE
	.align		4
.L_25:
        /*0094*/ 	.byte	0x04, 0x1e
        /*0096*/ 	.short	(.L_27 - .L_26)
.L_26:
        /*0098*/ 	.word	0x00000000


	//----- nvinfo : EIATTR_CBANK_PARAM_SIZE
	.align		4
.L_27:
        /*009c*/ 	.byte	0x03, 0x19
        /*009e*/ 	.short	0x0020


	//----- nvinfo : EIATTR_PARAM_CBANK
	.align		4
        /*00a0*/ 	.byte	0x04, 0x0a
        /*00a2*/ 	.short	(.L_29 - .L_28)
	.align		4
.L_28:
        /*00a4*/ 	.word	index@(.nv.constant0._Z12julia_kernelPhiiffff)
        /*00a8*/ 	.short	0x0380
        /*00aa*/ 	.short	0x0020


	//----- nvinfo : EIATTR_SW_WAR
	.align		4
.L_29:
        /*00ac*/ 	.byte	0x04, 0x36
        /*00ae*/ 	.short	(.L_31 - .L_30)
.L_30:
        /*00b0*/ 	.word	0x00000008
.L_31:


//--------------------- .nv.callgraph             --------------------------
	.section	.nv.callgraph,"",@"SHT_CUDA_CALLGRAPH"
	.align	4
	.sectionentsize	8
	.align		4
        /*0000*/ 	.word	0x00000000
	.align		4
        /*0004*/ 	.word	0xffffffff
	.align		4
        /*0008*/ 	.word	0x00000000
	.align		4
        /*000c*/ 	.word	0xfffffffe
	.align		4
        /*0010*/ 	.word	0x00000000
	.align		4
        /*0014*/ 	.word	0xfffffffd
	.align		4
        /*0018*/ 	.word	0x00000000
	.align		4
        /*001c*/ 	.word	0xfffffffc


//--------------------- .text._Z12julia_kernelPhiiffff --------------------------
	.section	.text._Z12julia_kernelPhiiffff,"ax",@progbits
	.align	128
        .global         _Z12julia_kernelPhiiffff
        .type           _Z12julia_kernelPhiiffff,@function
        .size           _Z12julia_kernelPhiiffff,(.L_x_19 - _Z12julia_kernelPhiiffff)
        .other          _Z12julia_kernelPhiiffff,@"STO_CUDA_ENTRY STV_DEFAULT"
_Z12julia_kernelPhiiffff:
.text._Z12julia_kernelPhiiffff:
[----:B------:R-:W-:Y:S01]  /*0000*/  LDC R1, c[0x0][0x37c] ;  /* 0x0000df00ff017b82 */ /* 0x000fe20000000800 */
[----:B------:R-:W0:Y:S07]  /*0010*/  S2R R0, SR_TID.Y ;  /* 0x0000000000007919 */ /* 0x000e2e0000002200 */
[----:B------:R-:W1:Y:S01]  /*0020*/  LDC R2, c[0x0][0x360] ;  /* 0x0000d800ff027b82 */ /* 0x000e620000000800 */
[----:B------:R-:W2:Y:S01]  /*0030*/  LDCU.64 UR6, c[0x0][0x388] ;  /* 0x00007100ff0677ac */ /* 0x000ea20008000a00 */
[----:B------:R-:W1:Y:S06]  /*0040*/  S2R R3, SR_TID.X ;  /* 0x0000000000037919 */ /* 0x000e6c0000002100 */
[----:B------:R-:W0:Y:S08]  /*0050*/  S2UR UR5, SR_CTAID.Y ;  /* 0x00000000000579c3 */ /* 0x000e300000002600 */
[----:B------:R-:W0:Y:S08]  /*0060*/  LDC R5, c[0x0][0x364] ;  /* 0x0000d900ff057b82 */ /* 0x000e300000000800 */
[----:B------:R-:W1:Y:S01]  /*0070*/  S2UR UR4, SR_CTAID.X ;  /* 0x00000000000479c3 */ /* 0x000e620000002500 */
[----:B0-----:R-:W-:-:S05]  /*0080*/  IMAD R5, R5, UR5, R0 ;  /* 0x0000000505057c24 */ /* 0x001fca000f8e0200 */
[----:B--2---:R-:W-:Y:S01]  /*0090*/  ISETP.GE.AND P0, PT, R5, UR7, PT ;  /* 0x0000000705007c0c */ /* 0x004fe2000bf06270 */
[----:B-1----:R-:W-:-:S05]  /*00a0*/  IMAD R2, R2, UR4, R3 ;  /* 0x0000000402027c24 */ /* 0x002fca000f8e0203 */
[----:B------:R-:W-:-:S13]  /*00b0*/  ISETP.GE.OR P0, PT, R2, UR6, P0 ;  /* 0x0000000602007c0c */ /* 0x000fda0008706670 */
[----:B------:R-:W-:Y:S05]  /*00c0*/  @P0 EXIT ;  /* 0x000000000000094d */ /* 0x000fea0003800000 */
[----:B------:R-:W-:Y:S01]  /*00d0*/  UIADD3 UR4, UPT, UPT, UR6, -0x1, URZ ;  /* 0xffffffff06047890 */ /* 0x000fe2000fffe0ff */
[-C--:B------:R-:W-:Y:S01]  /*00e0*/  LOP3.LUT R0, RZ, R2.reuse, RZ, 0x33, !PT ;  /* 0x00000002ff007212 */ /* 0x080fe200078e33ff */
[----:B------:R-:W-:Y:S01]  /*00f0*/  BSSY.RECONVERGENT B0, `(.L_x_0) ;  /* 0x0000014000007945 */ /* 0x000fe20003800200 */
[----:B------:R-:W-:Y:S02]  /*0100*/  I2FP.F32.S32 R3, R2 ;  /* 0x0000000200037245 */ /* 0x000fe40000201400 */
[----:B------:R-:W-:Y:S02]  /*0110*/  IADD3 R0, PT, PT, R0, UR6, RZ ;  /* 0x0000000600007c10 */ /* 0x000fe4000fffe0ff */
[----:B------:R-:W-:Y:S02]  /*0120*/  I2FP.F32.S32 R7, UR4 ;  /* 0x0000000400077c45 */ /* 0x000fe40008201400 */
[----:B------:R-:W-:Y:S02]  /*0130*/  I2FP.F32.S32 R0, R0 ;  /* 0x0000000000007245 */ /* 0x000fe40000201400 */
[----:B------:R-:W0:Y:S01]  /*0140*/  LDCU.64 UR4, c[0x0][0x390] ;  /* 0x00007200ff0477ac */ /* 0x000e220008000a00 */
[----:B------:R-:W1:Y:S01]  /*0150*/  MUFU.RCP R4, R7 ;  /* 0x0000000700047308 */ /* 0x000e620000001000 */
[----:B0-----:R-:W-:Y:S01]  /*0160*/  FMUL R3, R3, UR5 ;  /* 0x0000000503037c20 */ /* 0x001fe20008400000 */
[----:B-1----:R-:W-:-:S03]  /*0170*/  FFMA R9, -R7, R4, 1 ;  /* 0x3f80000007097423 */ /* 0x002fc60000000104 */
[----:B------:R-:W-:Y:S01]  /*0180*/  FFMA R0, R0, UR4, R3 ;  /* 0x0000000400007c23 */ /* 0x000fe20008000003 */
[----:B------:R-:W-:-:S03]  /*0190*/  FFMA R9, R4, R9, R4 ;  /* 0x0000000904097223 */ /* 0x000fc60000000004 */
[----:B------:R-:W0:Y:S01]  /*01a0*/  FCHK P0, R0, R7 ;  /* 0x0000000700007302 */ /* 0x000e220000000000 */
[----:B------:R-:W-:-:S04]  /*01b0*/  FFMA R4, R0, R9, RZ ;  /* 0x0000000900047223 */ /* 0x000fc800000000ff */
[----:B------:R-:W-:-:S04]  /*01c0*/  FFMA R3, -R7, R4, R0 ;  /* 0x0000000407037223 */ /* 0x000fc80000000100 */
[----:B------:R-:W-:Y:S01]  /*01d0*/  FFMA R4, R9, R3, R4 ;  /* 0x0000000309047223 */ /* 0x000fe20000000004 */
[----:B0-----:R-:W-:Y:S06]  /*01e0*/  @!P0 BRA `(.L_x_1) ;  /* 0x0000000000108947 */ /* 0x001fec0003800000 */
[----:B------:R-:W-:Y:S02]  /*01f0*/  MOV R3, R7 ;  /* 0x0000000700037202 */ /* 0x000fe40000000f00 */
[----:B------:R-:W-:-:S07]  /*0200*/  MOV R6, 0x220 ;  /* 0x0000022000067802 */ /* 0x000fce0000000f00 */
[----:B------:R-:W-:Y:S05]  /*0210*/  CALL.REL.NOINC `($__internal_0_$__cuda_sm3x_div_rn_noftz_f32_slowpath) ;  /* 0x0000000800007944 */ /* 0x000fea0003c00000 */
[----:B------:R-:W-:-:S07]  /*0220*/  MOV R4, R0 ;  /* 0x0000000000047202 */ /* 0x000fce0000000f00 */
.L_x_1:
[----:B------:R-:W-:Y:S05]  /*0230*/  BSYNC.RECONVERGENT B0 ;  /* 0x0000000000007941 */ /* 0x000fea0003800200 */
.L_x_0:
[----:B------:R-:W0:Y:S01]  /*0240*/  LDCU UR6, c[0x0][0x38c] ;  /* 0x00007180ff0677ac */ /* 0x000e220008000800 */
[-C--:B------:R-:W-:Y:S01]  /*0250*/  LOP3.LUT R0, RZ, R5.reuse, RZ, 0x33, !PT ;  /* 0x00000005ff007212 */ /* 0x080fe200078e33ff */
[----:B------:R-:W-:Y:S01]  /*0260*/  BSSY.RECONVERGENT B0, `(.L_x_2) ;  /* 0x0000015000007945 */ /* 0x000fe20003800200 */
[----:B------:R-:W-:Y:S01]  /*0270*/  I2FP.F32.U32 R3, R5 ;  /* 0x0000000500037245 */ /* 0x000fe20000201000 */
[----:B0-----:R-:W-:Y:S02]  /*0280*/  UIADD3 UR4, UPT, UPT, UR6, -0x1, URZ ;  /* 0xffffffff06047890 */ /* 0x001fe4000fffe0ff */
[----:B------:R-:W-:-:S04]  /*0290*/  IADD3 R0, PT, PT, R0, UR6, RZ ;  /* 0x0000000600007c10 */ /* 0x000fc8000fffe0ff */
[----:B------:R-:W-:Y:S02]  /*02a0*/  I2FP.F32.S32 R0, R0 ;  /* 0x0000000000007245 */ /* 0x000fe40000201400 */
[----:B------:R-:W-:-:S03]  /*02b0*/  I2FP.F32.U32 R7, UR4 ;  /* 0x0000000400077c45 */ /* 0x000fc60008201000 */
        /* <DEDUP_REMOVED lines=15> */
.L_x_3:
[----:B------:R-:W-:Y:S05]  /*03b0*/  BSYNC.RECONVERGENT B0 ;  /* 0x0000000000007941 */ /* 0x000fea0003800200 */
.L_x_2:
[----:B------:R-:W-:Y:S01]  /*03c0*/  HFMA2 R6, -RZ, RZ, 0, 0 ;  /* 0x00000000ff067431 */ /* 0x000fe200000001ff */
[----:B------:R-:W-:Y:S01]  /*03d0*/  BSSY.RECONVERGENT B0, `(.L_x_4) ;  /* 0x0000057000007945 */ /* 0x000fe20003800200 */
[----:B------:R-:W0:Y:S05]  /*03e0*/  LDCU.64 UR4, c[0x0][0x358] ;  /* 0x00006b00ff0477ac */ /* 0x000e2a0008000a00 */
.L_x_6:
[C---:B------:R-:W-:Y:S01]  /*03f0*/  FMUL R7, R3.reuse, R3 ;  /* 0x0000000303077220 */ /* 0x040fe20000400000 */
[CC--:B------:R-:W-:Y:S01]  /*0400*/  FMUL R0, R3.reuse, R4.reuse ;  /* 0x0000000403007220 */ /* 0x0c0fe20000400000 */
[----:B------:R-:W-:Y:S02]  /*0410*/  PLOP3.LUT P0, PT, PT, PT, PT, 0x80, 0x8 ;  /* 0x000000000008781c */ /* 0x000fe40003f0f070 */
[-C--:B------:R-:W-:Y:S01]  /*0420*/  FFMA R7, R4, R4.reuse, -R7 ;  /* 0x0000000404077223 */ /* 0x080fe20000000807 */
[----:B------:R-:W-:-:S03]  /*0430*/  FFMA R0, R3, R4, R0 ;  /* 0x0000000403007223 */ /* 0x000fc60000000000 */
[----:B------:R-:W-:Y:S01]  /*0440*/  FADD R4, R7, -0.80000001192092895508 ;  /* 0xbf4ccccd07047421 */ /* 0x000fe20000000000 */
[----:B------:R-:W-:-:S03]  /*0450*/  FADD R7, R0, 0.15600000321865081787 ;  /* 0x3e1fbe7700077421 */ /* 0x000fc60000000000 */
[----:B------:R-:W-:Y:S01]  /*0460*/  FMUL R0, R4, R4 ;  /* 0x0000000404007220 */ /* 0x000fe20000400000 */
[----:B------:R-:W-:-:S04]  /*0470*/  FMUL R9, R7, R7 ;  /* 0x0000000707097220 */ /* 0x000fc80000400000 */
[----:B------:R-:W-:-:S05]  /*0480*/  FADD R3, R0, R9 ;  /* 0x0000000900037221 */ /* 0x000fca0000000000 */
[----:B------:R-:W-:-:S13]  /*0490*/  FSETP.GT.AND P1, PT, R3, 1000, PT ;  /* 0x447a00000300780b */ /* 0x000fda0003f24000 */
[----:B------:R-:W-:Y:S05]  /*04a0*/  @P1 BRA `(.L_x_5) ;  /* 0x0000000400241947 */ /* 0x000fea0003800000 */
[----:B------:R-:W-:Y:S01]  /*04b0*/  FMUL R3, R4, R7 ;  /* 0x0000000704037220 */ /* 0x000fe20000400000 */
[----:B------:R-:W-:-:S03]  /*04c0*/  FADD R0, R0, -R9 ;  /* 0x8000000900007221 */ /* 0x000fc60000000000 */
[----:B------:R-:W-:Y:S01]  /*04d0*/  FFMA R3, R4, R7, R3 ;  /* 0x0000000704037223 */ /* 0x000fe20000000003 */
[----:B------:R-:W-:-:S03]  /*04e0*/  FADD R4, R0, -0.80000001192092895508 ;  /* 0xbf4ccccd00047421 */ /* 0x000fc60000000000 */
[----:B------:R-:W-:Y:S01]  /*04f0*/  FADD R7, R3, 0.15600000321865081787 ;  /* 0x3e1fbe7703077421 */ /* 0x000fe20000000000 */
[----:B------:R-:W-:-:S03]  /*0500*/  FMUL R0, R4, R4 ;  /* 0x0000000404007220 */ /* 0x000fc60000400000 */
        /* <DEDUP_REMOVED lines=54> */
[----:B------:R-:W-:-:S04]  /*0870*/  FMUL R0, R7, R4 ;  /* 0x0000000407007220 */ /* 0x000fc80000400000 */
[----:B------:R-:W-:Y:S01]  /*0880*/  FFMA R3, R7, R4, R0 ;  /* 0x0000000407037223 */ /* 0x000fe20000000000 */
[----:B------:R-:W-:-:S03]  /*0890*/  FADD R0, R8, -R9 ;  /* 0x8000000908007221 */ /* 0x000fc60000000000 */
[----:B------:R-:W-:Y:S01]  /*08a0*/  FADD R3, R3, 0.15600000321865081787 ;  /* 0x3e1fbe7703037421 */ /* 0x000fe20000000000 */
[----:B------:R-:W-:-:S03]  /*08b0*/  FADD R4, R0, -0.80000001192092895508 ;  /* 0xbf4ccccd00047421 */ /* 0x000fc60000000000 */
[----:B------:R-:W-:-:S04]  /*08c0*/  FMUL R7, R3, R3 ;  /* 0x0000000303077220 */ /* 0x000fc80000400000 */
[----:B------:R-:W-:-:S05]  /*08d0*/  FFMA R7, R4, R4, R7 ;  /* 0x0000000404077223 */ /* 0x000fca0000000007 */
[----:B------:R-:W-:-:S13]  /*08e0*/  FSETP.GT.AND P1, PT, R7, 1000, PT ;  /* 0x447a00000700780b */ /* 0x000fda0003f24000 */
[----:B------:R-:W-:Y:S05]  /*08f0*/  @P1 BRA `(.L_x_5) ;  /* 0x0000000000101947 */ /* 0x000fea0003800000 */
[----:B------:R-:W-:-:S04]  /*0900*/  IADD3 R6, PT, PT, R6, 0x8, RZ ;  /* 0x0000000806067810 */ /* 0x000fc80007ffe0ff */
[----:B------:R-:W-:-:S13]  /*0910*/  ISETP.NE.AND P0, PT, R6, 0xc8, PT ;  /* 0x000000c80600780c */ /* 0x000fda0003f05270 */
[----:B------:R-:W-:Y:S05]  /*0920*/  @P0 BRA `(.L_x_6) ;  /* 0xfffffff800b00947 */ /* 0x000fea000383ffff */
[----:B------:R-:W-:-:S13]  /*0930*/  PLOP3.LUT P0, PT, PT, PT, PT, 0x8, 0x80 ;  /* 0x000000000080781c */ /* 0x000fda0003f0e170 */
.L_x_5:
[----:B0-----:R-:W-:Y:S05]  /*0940*/  BSYNC.RECONVERGENT B0 ;  /* 0x0000000000007941 */ /* 0x001fea0003800200 */
.L_x_4:
[----:B------:R-:W0:Y:S01]  /*0950*/  LDCU UR8, c[0x0][0x388] ;  /* 0x00007100ff0877ac */ /* 0x000e220008000800 */
[----:B------:R-:W-:Y:S01]  /*0960*/  HFMA2 R4, -RZ, RZ, 0, 1.5199184417724609375e-05 ;  /* 0x000000ffff047431 */ /* 0x000fe200000001ff */
[----:B------:R-:W1:Y:S01]  /*0970*/  LDCU.64 UR6, c[0x0][0x380] ;  /* 0x00007000ff0677ac */ /* 0x000e620008000a00 */
[----:B0-----:R-:W-:Y:S01]  /*0980*/  IMAD R2, R5, UR8, R2 ;  /* 0x0000000805027c24 */ /* 0x001fe2000f8e0202 */
[----:B------:R-:W-:-:S03]  /*0990*/  SEL R5, RZ, 0xffffffff, !P0 ;  /* 0xffffffffff057807 */ /* 0x000fc60004000000 */
[----:B------:R-:W-:-:S05]  /*09a0*/  IMAD R0, R2, 0x3, RZ ;  /* 0x0000000302007824 */ /* 0x000fca00078e02ff */
[----:B-1----:R-:W-:-:S04]  /*09b0*/  IADD3 R2, P1, PT, R0, UR6, RZ ;  /* 0x0000000600027c10 */ /* 0x002fc8000ff3e0ff */
[----:B------:R-:W-:Y:S02]  /*09c0*/  LEA.HI.X.SX32 R3, R0, UR7, 0x1, P1 ;  /* 0x0000000700037c11 */ /* 0x000fe400088f0eff */
[----:B------:R-:W-:-:S03]  /*09d0*/  PRMT R0, R4, 0x7610, R0 ;  /* 0x0000761004007816 */ /* 0x000fc60000000000 */
[----:B------:R-:W-:Y:S04]  /*09e0*/  STG.E.U8 desc[UR4][R2.64], R5 ;  /* 0x0000000502007986 */ /* 0x000fe8000c101104 */
[----:B------:R-:W-:Y:S04]  /*09f0*/  STG.E.U8 desc[UR4][R2.64+0x1], R5 ;  /* 0x0000010502007986 */ /* 0x000fe8000c101104 */
[----:B------:R-:W-:Y:S01]  /*0a00*/  STG.E.U8 desc[UR4][R2.64+0x2], R0 ;  /* 0x0000020002007986 */ /* 0x000fe2000c101104 */
[----:B------:R-:W-:Y:S05]  /*0a10*/  EXIT ;  /* 0x000000000000794d */ /* 0x000fea0003800000 */
        .weak           $__internal_0_$__cuda_sm3x_div_rn_noftz_f32_slowpath
        .type           $__internal_0_$__cuda_sm3x_div_rn_noftz_f32_slowpath,@function
        .size           $__internal_0_$__cuda_sm3x_div_rn_noftz_f32_slowpath,(.L_x_19 - $__internal_0_$__cuda_sm3x_div_rn_noftz_f32_slowpath)
$__internal_0_$__cuda_sm3x_div_rn_noftz_f32_slowpath:
[----:B------:R-:W-:Y:S01]  /*0a20*/  SHF.R.U32.HI R8, RZ, 0x17, R3 ;  /* 0x00000017ff087819 */ /* 0x000fe20000011603 */
[----:B------:R-:W-:Y:S01]  /*0a30*/  BSSY.RECONVERGENT B1, `(.L_x_7) ;  /* 0x0000062000017945 */ /* 0x000fe20003800200 */
[----:B------:R-:W-:Y:S02]  /*0a40*/  SHF.R.U32.HI R7, RZ, 0x17, R0 ;  /* 0x00000017ff077819 */ /* 0x000fe40000011600 */
[----:B------:R-:W-:Y:S02]  /*0a50*/  LOP3.LUT R12, R8, 0xff, RZ, 0xc0, !PT ;  /* 0x000000ff080c7812 */ /* 0x000fe400078ec0ff */
[----:B------:R-:W-:Y:S02]  /*0a60*/  LOP3.LUT R10, R7, 0xff, RZ, 0xc0, !PT ;  /* 0x000000ff070a7812 */ /* 0x000fe400078ec0ff */
[----:B------:R-:W-:Y:S02]  /*0a70*/  IADD3 R9, PT, PT, R12, -0x1, RZ ;  /* 0xffffffff0c097810 */ /* 0x000fe40007ffe0ff */
[----:B------:R-:W-:-:S02]  /*0a80*/  IADD3 R8, PT, PT, R10, -0x1, RZ ;  /* 0xffffffff0a087810 */ /* 0x000fc40007ffe0ff */
[----:B------:R-:W-:-:S04]  /*0a90*/  ISETP.GT.U32.AND P0, PT, R9, 0xfd, PT ;  /* 0x000000fd0900780c */ /* 0x000fc80003f04070 */
[----:B------:R-:W-:-:S13]  /*0aa0*/  ISETP.GT.U32.OR P0, PT, R8, 0xfd, P0 ;  /* 0x000000fd0800780c */ /* 0x000fda0000704470 */
[----:B------:R-:W-:Y:S01]  /*0ab0*/  @!P0 MOV R7, RZ ;  /* 0x000000ff00078202 */ /* 0x000fe20000000f00 */
[----:B------:R-:W-:Y:S06]  /*0ac0*/  @!P0 BRA `(.L_x_8) ;  /* 0x00000000005c8947 */ /* 0x000fec0003800000 */
[----:B------:R-:W-:Y:S02]  /*0ad0*/  FSETP.GTU.FTZ.AND P0, PT, |R0|, +INF , PT ;  /* 0x7f8000000000780b */ /* 0x000fe40003f1c200 */
[----:B------:R-:W-:-:S04]  /*0ae0*/  FSETP.GTU.FTZ.AND P1, PT, |R3|, +INF , PT ;  /* 0x7f8000000300780b */ /* 0x000fc80003f3c200 */
[----:B------:R-:W-:-:S13]  /*0af0*/  PLOP3.LUT P0, PT, P0, P1, PT, 0xf8, 0x8f ;  /* 0x00000000008f781c */ /* 0x000fda0000703f70 */
[----:B------:R-:W-:Y:S05]  /*0b00*/  @P0 BRA `(.L_x_9) ;  /* 0x00000004004c0947 */ /* 0x000fea0003800000 */
[----:B------:R-:W-:-:S13]  /*0b10*/  LOP3.LUT P0, RZ, R3, 0x7fffffff, R0, 0xc8, !PT ;  /* 0x7fffffff03ff7812 */ /* 0x000fda000780c800 */
[----:B------:R-:W-:Y:S05]  /*0b20*/  @!P0 BRA `(.L_x_10) ;  /* 0x00000004003c8947 */ /* 0x000fea0003800000 */
[C---:B------:R-:W-:Y:S02]  /*0b30*/  FSETP.NEU.FTZ.AND P2, PT, |R0|.reuse, +INF , PT ;  /* 0x7f8000000000780b */ /* 0x040fe40003f5d200 */
[----:B------:R-:W-:Y:S02]  /*0b40*/  FSETP.NEU.FTZ.AND P1, PT, |R3|, +INF , PT ;  /* 0x7f8000000300780b */ /* 0x000fe40003f3d200 */
[----:B------:R-:W-:-:S11]  /*0b50*/  FSETP.NEU.FTZ.AND P0, PT, |R0|, +INF , PT ;  /* 0x7f8000000000780b */ /* 0x000fd60003f1d200 */
[----:B------:R-:W-:Y:S05]  /*0b60*/  @!P1 BRA !P2, `(.L_x_10) ;  /* 0x00000004002c9947 */ /* 0x000fea0005000000 */
[----:B------:R-:W-:-:S04]  /*0b70*/  LOP3.LUT P2, RZ, R0, 0x7fffffff, RZ, 0xc0, !PT ;  /* 0x7fffffff00ff7812 */ /* 0x000fc8000784c0ff */
[----:B------:R-:W-:-:S13]  /*0b80*/  PLOP3.LUT P1, PT, P1, P2, PT, 0x2f, 0xf2 ;  /* 0x0000000000f2781c */ /* 0x000fda0000f24577 */
[----:B------:R-:W-:Y:S05]  /*0b90*/  @P1 BRA `(.L_x_11) ;  /* 0x0000000400181947 */ /* 0x000fea0003800000 */
[----:B------:R-:W-:-:S04]  /*0ba0*/  LOP3.LUT P1, RZ, R3, 0x7fffffff, RZ, 0xc0, !PT ;  /* 0x7fffffff03ff7812 */ /* 0x000fc8000782c0ff */
[----:B------:R-:W-:-:S13]  /*0bb0*/  PLOP3.LUT P0, PT, P0, P1, PT, 0x2f, 0xf2 ;  /* 0x0000000000f2781c */ /* 0x000fda0000702577 */
[----:B------:R-:W-:Y:S05]  /*0bc0*/  @P0 BRA `(.L_x_12) ;  /* 0x0000000400000947 */ /* 0x000fea0003800000 */
[----:B------:R-:W-:Y:S02]  /*0bd0*/  ISETP.GE.AND P0, PT, R8, RZ, PT ;  /* 0x000000ff0800720c */ /* 0x000fe40003f06270 */
[----:B------:R-:W-:-:S11]  /*0be0*/  ISETP.GE.AND P1, PT, R9, RZ, PT ;  /* 0x000000ff0900720c */ /* 0x000fd60003f26270 */
[----:B------:R-:W-:Y:S01]  /*0bf0*/  @P0 MOV R7, RZ ;  /* 0x000000ff00070202 */ /* 0x000fe20000000f00 */
[----:B------:R-:W-:Y:S01]  /*0c00*/  @!P0 FFMA R0, R0, 1.84467440737095516160e+19, RZ ;  /* 0x5f80000000008823 */ /* 0x000fe200000000ff */
[----:B------:R-:W-:Y:S01]  /*0c10*/  @!P0 MOV R7, 0xffffffc0 ;  /* 0xffffffc000078802 */ /* 0x000fe20000000f00 */
[----:B------:R-:W-:-:S03]  /*0c20*/  @!P1 FFMA R3, R3, 1.84467440737095516160e+19, RZ ;  /* 0x5f80000003039823 */ /* 0x000fc600000000ff */
[----:B------:R-:W-:-:S07]  /*0c30*/  @!P1 IADD3 R7, PT, PT, R7, 0x40, RZ ;  /* 0x0000004007079810 */ /* 0x000fce0007ffe0ff */
.L_x_8:
[----:B------:R-:W-:Y:S01]  /*0c40*/  LEA R8, R12, 0xc0800000, 0x17 ;  /* 0xc08000000c087811 */ /* 0x000fe200078eb8ff */
[----:B------:R-:W-:Y:S03]  /*0c50*/  BSSY.RECONVERGENT B2, `(.L_x_13) ;  /* 0x0000036000027945 */ /* 0x000fe60003800200 */
[----:B------:R-:W-:Y:S02]  /*0c60*/  IADD3 R8, PT, PT, -R8, R3, RZ ;  /* 0x0000000308087210 */ /* 0x000fe40007ffe1ff */
[----:B------:R-:W-:Y:S02]  /*0c70*/  IADD3 R3, PT, PT, R10, -0x7f, RZ ;  /* 0xffffff810a037810 */ /* 0x000fe40007ffe0ff */
[----:B------:R0:W1:Y:S01]  /*0c80*/  MUFU.RCP R9, R8 ;  /* 0x0000000800097308 */ /* 0x0000620000001000 */
[----:B------:R-:W-:Y:S02]  /*0c90*/  FADD.FTZ R11, -R8, -RZ ;  /* 0x800000ff080b7221 */ /* 0x000fe40000010100 */
[C---:B------:R-:W-:Y:S01]  /*0ca0*/  IMAD R0, R3.reuse, -0x800000, R0 ;  /* 0xff80000003007824 */ /* 0x040fe200078e0200 */
[----:B0-----:R-:W-:-:S04]  /*0cb0*/  IADD3 R8, PT, PT, R3, 0x7f, -R12 ;  /* 0x0000007f03087810 */ /* 0x001fc80007ffe80c */
[----:B------:R-:W-:Y:S01]  /*0cc0*/  IADD3 R8, PT, PT, R8, R7, RZ ;  /* 0x0000000708087210 */ /* 0x000fe20007ffe0ff */
[----:B-1----:R-:W-:-:S04]  /*0cd0*/  FFMA R10, R9, R11, 1 ;  /* 0x3f800000090a7423 */ /* 0x002fc8000000000b */
[----:B------:R-:W-:-:S04]  /*0ce0*/  FFMA R14, R9, R10, R9 ;  /* 0x0000000a090e7223 */ /* 0x000fc80000000009 */
[----:B------:R-:W-:-:S04]  /*0cf0*/  FFMA R9, R0, R14, RZ ;  /* 0x0000000e00097223 */ /* 0x000fc800000000ff */
[----:B------:R-:W-:-:S04]  /*0d00*/  FFMA R10, R11, R9, R0 ;  /* 0x000000090b0a7223 */ /* 0x000fc80000000000 */
[----:B------:R-:W-:-:S04]  /*0d10*/  FFMA R9, R14, R10, R9 ;  /* 0x0000000a0e097223 */ /* 0x000fc80000000009 */
[----:B------:R-:W-:-:S04]  /*0d20*/  FFMA R10, R11, R9, R0 ;  /* 0x000000090b0a7223 */ /* 0x000fc80000000000 */
[----:B------:R-:W-:-:S05]  /*0d30*/  FFMA R0, R14, R10, R9 ;  /* 0x0000000a0e007223 */ /* 0x000fca0000000009 */
[----:B------:R-:W-:-:S04]  /*0d40*/  SHF.R.U32.HI R3, RZ, 0x17, R0 ;  /* 0x00000017ff037819 */ /* 0x000fc80000011600 */
[----:B------:R-:W-:-:S04]  /*0d50*/  LOP3.LUT R3, R3, 0xff, RZ, 0xc0, !PT ;  /* 0x000000ff03037812 */ /* 0x000fc800078ec0ff */
[----:B------:R-:W-:-:S04]  /*0d60*/  IADD3 R11, PT, PT, R3, R8, RZ ;  /* 0x00000008030b7210 */ /* 0x000fc80007ffe0ff */
[----:B------:R-:W-:-:S04]  /*0d70*/  IADD3 R3, PT, PT, R11, -0x1, RZ ;  /* 0xffffffff0b037810 */ /* 0x000fc80007ffe0ff */
[----:B------:R-:W-:-:S13]  /*0d80*/  ISETP.GE.U32.AND P0, PT, R3, 0xfe, PT ;  /* 0x000000fe0300780c */ /* 0x000fda0003f06070 */
[----:B------:R-:W-:Y:S05]  /*0d90*/  @!P0 BRA `(.L_x_14) ;  /* 0x0000000000808947 */ /* 0x000fea0003800000 */
[----:B------:R-:W-:-:S13]  /*0da0*/  ISETP.GT.AND P0, PT, R11, 0xfe, PT ;  /* 0x000000fe0b00780c */ /* 0x000fda0003f04270 */
[----:B------:R-:W-:Y:S05]  /*0db0*/  @P0 BRA `(.L_x_15) ;  /* 0x00000000006c0947 */ /* 0x000fea0003800000 */
[----:B------:R-:W-:-:S13]  /*0dc0*/  ISETP.GE.AND P0, PT, R11, 0x1, PT ;  /* 0x000000010b00780c */ /* 0x000fda0003f06270 */
[----:B------:R-:W-:Y:S05]  /*0dd0*/  @P0 BRA `(.L_x_16) ;  /* 0x0000000000740947 */ /* 0x000fea0003800000 */
[----:B------:R-:W-:Y:S02]  /*0de0*/  ISETP.GE.AND P0, PT, R11, -0x18, PT ;  /* 0xffffffe80b00780c */ /* 0x000fe40003f06270 */
[----:B------:R-:W-:-:S11]  /*0df0*/  LOP3.LUT R0, R0, 0x80000000, RZ, 0xc0, !PT ;  /* 0x8000000000007812 */ /* 0x000fd600078ec0ff */
[----:B------:R-:W-:Y:S05]  /*0e00*/  @!P0 BRA `(.L_x_16) ;  /* 0x0000000000688947 */ /* 0x000fea0003800000 */
[CCC-:B------:R-:W-:Y:S01]  /*0e10*/  FFMA.RZ R3, R14.reuse, R10.reuse, R9.reuse ;  /* 0x0000000a0e037223 */ /* 0x1c0fe2000000c009 */
[CCC-:B------:R-:W-:Y:S01]  /*0e20*/  FFMA.RM R8, R14.reuse, R10.reuse, R9.reuse ;  /* 0x0000000a0e087223 */ /* 0x1c0fe20000004009 */
[C---:B------:R-:W-:Y:S02]  /*0e30*/  ISETP.NE.AND P2, PT, R11.reuse, RZ, PT ;  /* 0x000000ff0b00720c */ /* 0x040fe40003f45270 */
[----:B------:R-:W-:Y:S02]  /*0e40*/  ISETP.NE.AND P1, PT, R11, RZ, PT ;  /* 0x000000ff0b00720c */ /* 0x000fe40003f25270 */
[----:B------:R-:W-:Y:S01]  /*0e50*/  LOP3.LUT R7, R3, 0x7fffff, RZ, 0xc0, !PT ;  /* 0x007fffff03077812 */ /* 0x000fe200078ec0ff */
[----:B------:R-:W-:Y:S01]  /*0e60*/  FFMA.RP R3, R14, R10, R9 ;  /* 0x0000000a0e037223 */ /* 0x000fe20000008009 */
[----:B------:R-:W-:Y:S02]  /*0e70*/  IADD3 R10, PT, PT, R11, 0x20, RZ ;  /* 0x000000200b0a7810 */ /* 0x000fe40007ffe0ff */
[----:B------:R-:W-:-:S02]  /*0e80*/  LOP3.LUT R7, R7, 0x800000, RZ, 0xfc, !PT ;  /* 0x0080000007077812 */ /* 0x000fc400078efcff */
[----:B------:R-:W-:Y:S02]  /*0e90*/  IADD3 R9, PT, PT, -R11, RZ, RZ ;  /* 0x000000ff0b097210 */ /* 0x000fe40007ffe1ff */
[----:B------:R-:W-:Y:S02]  /*0ea0*/  SHF.L.U32 R10, R7, R10, RZ ;  /* 0x0000000a070a7219 */ /* 0x000fe400000006ff */
[----:B------:R-:W-:Y:S02]  /*0eb0*/  FSETP.NEU.FTZ.AND P0, PT, R3, R8, PT ;  /* 0x000000080300720b */ /* 0x000fe40003f1d000 */
[----:B------:R-:W-:Y:S02]  /*0ec0*/  SEL R8, R9, RZ, P2 ;  /* 0x000000ff09087207 */ /* 0x000fe40001000000 */
[----:B------:R-:W-:Y:S02]  /*0ed0*/  ISETP.NE.AND P1, PT, R10, RZ, P1 ;  /* 0x000000ff0a00720c */ /* 0x000fe40000f25270 */
[----:B------:R-:W-:-:S02]  /*0ee0*/  SHF.R.U32.HI R8, RZ, R8, R7 ;  /* 0x00000008ff087219 */ /* 0x000fc40000011607 */
[----:B------:R-:W-:Y:S02]  /*0ef0*/  PLOP3.LUT P0, PT, P0, P1, PT, 0xf8, 0x8f ;  /* 0x00000000008f781c */ /* 0x000fe40000703f70 */
[----:B------:R-:W-:Y:S02]  /*0f00*/  SHF.R.U32.HI R10, RZ, 0x1, R8 ;  /* 0x00000001ff0a7819 */ /* 0x000fe40000011608 */
[----:B------:R-:W-:-:S04]  /*0f10*/  SEL R3, RZ, 0x1, !P0 ;  /* 0x00000001ff037807 */ /* 0x000fc80004000000 */
[----:B------:R-:W-:-:S04]  /*0f20*/  LOP3.LUT R3, R3, 0x1, R10, 0xf8, !PT ;  /* 0x0000000103037812 */ /* 0x000fc800078ef80a */
[----:B------:R-:W-:-:S04]  /*0f30*/  LOP3.LUT R3, R3, R8, RZ, 0xc0, !PT ;  /* 0x0000000803037212 */ /* 0x000fc800078ec0ff */
[----:B------:R-:W-:-:S04]  /*0f40*/  IADD3 R3, PT, PT, R10, R3, RZ ;  /* 0x000000030a037210 */ /* 0x000fc80007ffe0ff */
[----:B------:R-:W-:Y:S01]  /*0f50*/  LOP3.LUT R0, R3, R0, RZ, 0xfc, !PT ;  /* 0x0000000003007212 */ /* 0x000fe200078efcff */
[----:B------:R-:W-:Y:S06]  /*0f60*/  BRA `(.L_x_16) ;  /* 0x0000000000107947 */ /* 0x000fec0003800000 */
.L_x_15:
[----:B------:R-:W-:-:S04]  /*0f70*/  LOP3.LUT R0, R0, 0x80000000, RZ, 0xc0, !PT ;  /* 0x8000000000007812 */ /* 0x000fc800078ec0ff */
[----:B------:R-:W-:Y:S01]  /*0f80*/  LOP3.LUT R0, R0, 0x7f800000, RZ, 0xfc, !PT ;  /* 0x7f80000000007812 */ /* 0x000fe200078efcff */
[----:B------:R-:W-:Y:S06]  /*0f90*/  BRA `(.L_x_16) ;  /* 0x0000000000047947 */ /* 0x000fec0003800000 */
.L_x_14:
[----:B------:R-:W-:-:S07]  /*0fa0*/  LEA R0, R8, R0, 0x17 ;  /* 0x0000000008007211 */ /* 0x000fce00078eb8ff */
.L_x_16:
[----:B------:R-:W-:Y:S05]  /*0fb0*/  BSYNC.RECONVERGENT B2 ;  /* 0x0000000000027941 */ /* 0x000fea0003800200 */
.L_x_13:
[----:B------:R-:W-:Y:S05]  /*0fc0*/  BRA `(.L_x_17) ;  /* 0x0000000000207947 */ /* 0x000fea0003800000 */
.L_x_12:
[----:B------:R-:W-:-:S04]  /*0fd0*/  LOP3.LUT R0, R3, 0x80000000, R0, 0x48, !PT ;  /* 0x8000000003007812 */ /* 0x000fc800078e4800 */
[----:B------:R-:W-:Y:S01]  /*0fe0*/  LOP3.LUT R0, R0, 0x7f800000, RZ, 0xfc, !PT ;  /* 0x7f80000000007812 */ /* 0x000fe200078efcff */
[----:B------:R-:W-:Y:S06]  /*0ff0*/  BRA `(.L_x_17) ;  /* 0x0000000000147947 */ /* 0x000fec0003800000 */
.L_x_11:
[----:B------:R-:W-:Y:S01]  /*1000*/  LOP3.LUT R0, R3, 0x80000000, R0, 0x48, !PT ;  /* 0x8000000003007812 */ /* 0x000fe200078e4800 */
[----:B------:R-:W-:Y:S06]  /*1010*/  BRA `(.L_x_17) ;  /* 0x00000000000c7947 */ /* 0x000fec0003800000 */
.L_x_10:
[----:B------:R-:W0:Y:S01]  /*1020*/  MUFU.RSQ R0, -QNAN ;  /* 0xffc0000000007908 */ /* 0x000e220000001400 */
[----:B------:R-:W-:Y:S05]  /*1030*/  BRA `(.L_x_17) ;  /* 0x0000000000047947 */ /* 0x000fea0003800000 */
.L_x_9:
[----:B------:R-:W-:-:S07]  /*1040*/  FADD.FTZ R0, R0, R3 ;  /* 0x0000000300007221 */ /* 0x000fce0000010000 */
.L_x_17:
[----:B------:R-:W-:Y:S05]  /*1050*/  BSYNC.RECONVERGENT B1 ;  /* 0x0000000000017941 */ /* 0x000fea0003800200 */
.L_x_7:
[----:B------:R-:W-:-:S04]  /*1060*/  HFMA2 R7, -RZ, RZ, 0, 0 ;  /* 0x00000000ff077431 */ /* 0x000fc800000001ff */
[----:B0-----:R-:W-:Y:S05]  /*1070*/  RET.REL.NODEC R6 `(_Z12julia_kernelPhiiffff) ;  /* 0xffffffec06e07950 */ /* 0x001fea0003c3ffff */
.L_x_18:
[----:B------:R-:W-:-:S00]  /*1080*/  BRA `(.L_x_18) ;  /* 0xfffffffc00fc7947 */ /* 0x000fc0000383ffff */
[----:B------:R-:W-:-:S00]  /*1090*/  NOP ;  /* 0x0000000000007918 */ /* 0x000fc00000000000 */
        /* <DEDUP_REMOVED lines=14> */
.L_x_19:


//--------------------- .nv.shared.reserved.0     --------------------------
	.section	.nv.shared.reserved.0,"aw",@nobits
	.weak		__nv_reservedSMEM_offset_0_alias
	.size		__nv_reservedSMEM_offset_0_alias, 0, 64
	.other		__nv_reservedSMEM_offset_0_alias,@"STO_CUDA_RESERVED_SHARED STV_DEFAULT"
__nv_reservedSMEM_offset_0_alias:
	.zero		0
	.zero		64


//--------------------- .nv.constant0._Z12julia_kernelPhiiffff --------------------------
	.section	.nv.constant0._Z12julia_kernelPhiiffff,"a",@progbits
	.sectionflags	@""
	.align	4
.nv.constant0._Z12julia_kernelPhiiffff:
	.zero		928


//--------------------- SYMBOLS --------------------------

	.type		.nv.reservedSmem.offset0,@object
	.size		.nv.reservedSmem.offset0,0x4
